//
// Generated by NVIDIA NVVM Compiler
//
// Compiler Build ID: CL-36424714
// Cuda compilation tools, release 13.0, V13.0.88
// Based on NVVM 20.0.0
//

.version 9.0
.target sm_100
.address_size 64

	// .globl	bias_add_f32

.visible .entry bias_add_f32(
	.param .u64 .ptr .align 1 bias_add_f32_param_0,
	.param .u64 .ptr .align 1 bias_add_f32_param_1,
	.param .u64 .ptr .align 1 bias_add_f32_param_2,
	.param .u32 bias_add_f32_param_3,
	.param .u32 bias_add_f32_param_4
)
{
	.reg .pred 	%p<2>;
	.reg .b32 	%r<9>;
	.reg .b32 	%f<4>;
	.reg .b64 	%rd<12>;

	ld.param.u64 	%rd1, [bias_add_f32_param_0];
	ld.param.u64 	%rd2, [bias_add_f32_param_1];
	ld.param.u64 	%rd3, [bias_add_f32_param_2];
	ld.param.u32 	%r3, [bias_add_f32_param_3];
	ld.param.u32 	%r2, [bias_add_f32_param_4];
	mov.u32 	%r4, %ctaid.x;
	mov.u32 	%r5, %ntid.x;
	mov.u32 	%r6, %tid.x;
	mad.lo.s32 	%r1, %r4, %r5, %r6;
	mul.lo.s32 	%r7, %r2, %r3;
	setp.ge.s32 	%p1, %r1, %r7;
	@%p1 bra 	$L__BB0_2;
	cvta.to.global.u64 	%rd4, %rd2;
	cvta.to.global.u64 	%rd5, %rd3;
	cvta.to.global.u64 	%rd6, %rd1;
	mul.wide.s32 	%rd7, %r1, 4;
	add.s64 	%rd8, %rd4, %rd7;
	ld.global.nc.f32 	%f1, [%rd8];
	rem.s32 	%r8, %r1, %r2;
	mul.wide.s32 	%rd9, %r8, 4;
	add.s64 	%rd10, %rd5, %rd9;
	ld.global.nc.f32 	%f2, [%rd10];
	add.f32 	%f3, %f1, %f2;
	add.s64 	%rd11, %rd6, %rd7;
	st.global.f32 	[%rd11], %f3;
$L__BB0_2:
	ret;

}
	// .globl	bias_add_inplace_f32
.visible .entry bias_add_inplace_f32(
	.param .u64 .ptr .align 1 bias_add_inplace_f32_param_0,
	.param .u64 .ptr .align 1 bias_add_inplace_f32_param_1,
	.param .u32 bias_add_inplace_f32_param_2,
	.param .u32 bias_add_inplace_f32_param_3
)
{
	.reg .pred 	%p<2>;
	.reg .b32 	%r<9>;
	.reg .b32 	%f<4>;
	.reg .b64 	%rd<9>;

	ld.param.u64 	%rd1, [bias_add_inplace_f32_param_0];
	ld.param.u64 	%rd2, [bias_add_inplace_f32_param_1];
	ld.param.u32 	%r3, [bias_add_inplace_f32_param_2];
	ld.param.u32 	%r2, [bias_add_inplace_f32_param_3];
	mov.u32 	%r4, %ctaid.x;
	mov.u32 	%r5, %ntid.x;
	mov.u32 	%r6, %tid.x;
	mad.lo.s32 	%r1, %r4, %r5, %r6;
	mul.lo.s32 	%r7, %r2, %r3;
	setp.ge.s32 	%p1, %r1, %r7;
	@%p1 bra 	$L__BB1_2;
	cvta.to.global.u64 	%rd3, %rd2;
	cvta.to.global.u64 	%rd4, %rd1;
	rem.s32 	%r8, %r1, %r2;
	mul.wide.s32 	%rd5, %r8, 4;
	add.s64 	%rd6, %rd3, %rd5;
	ld.global.nc.f32 	%f1, [%rd6];
	mul.wide.s32 	%rd7, %r1, 4;
	add.s64 	%rd8, %rd4, %rd7;
	ld.global.f32 	%f2, [%rd8];
	add.f32 	%f3, %f1, %f2;
	st.global.f32 	[%rd8], %f3;
$L__BB1_2:
	ret;

}
	// .globl	bias_add_f16
.visible .entry bias_add_f16(
	.param .u64 .ptr .align 1 bias_add_f16_param_0,
	.param .u64 .ptr .align 1 bias_add_f16_param_1,
	.param .u64 .ptr .align 1 bias_add_f16_param_2,
	.param .u32 bias_add_f16_param_3,
	.param .u32 bias_add_f16_param_4
)
{
	.reg .pred 	%p<2>;
	.reg .b16 	%rs<4>;
	.reg .b32 	%r<9>;
	.reg .b64 	%rd<12>;

	ld.param.u64 	%rd1, [bias_add_f16_param_0];
	ld.param.u64 	%rd2, [bias_add_f16_param_1];
	ld.param.u64 	%rd3, [bias_add_f16_param_2];
	ld.param.u32 	%r3, [bias_add_f16_param_3];
	ld.param.u32 	%r2, [bias_add_f16_param_4];
	mov.u32 	%r4, %ctaid.x;
	mov.u32 	%r5, %ntid.x;
	mov.u32 	%r6, %tid.x;
	mad.lo.s32 	%r1, %r4, %r5, %r6;
	mul.lo.s32 	%r7, %r2, %r3;
	setp.ge.s32 	%p1, %r1, %r7;
	@%p1 bra 	$L__BB2_2;
	cvta.to.global.u64 	%rd4, %rd2;
	cvta.to.global.u64 	%rd5, %rd3;
	cvta.to.global.u64 	%rd6, %rd1;
	mul.wide.s32 	%rd7, %r1, 2;
	add.s64 	%rd8, %rd4, %rd7;
	ld.global.nc.u16 	%rs2, [%rd8];
	rem.s32 	%r8, %r1, %r2;
	mul.wide.s32 	%rd9, %r8, 2;
	add.s64 	%rd10, %rd5, %rd9;
	ld.global.nc.u16 	%rs3, [%rd10];
	// begin inline asm
	{add.f16 %rs1,%rs2,%rs3;
}
	// end inline asm
	add.s64 	%rd11, %rd6, %rd7;
	st.global.u16 	[%rd11], %rs1;
$L__BB2_2:
	ret;

}
	// .globl	bias_add_inplace_f16
.visible .entry bias_add_inplace_f16(
	.param .u64 .ptr .align 1 bias_add_inplace_f16_param_0,
	.param .u64 .ptr .align 1 bias_add_inplace_f16_param_1,
	.param .u32 bias_add_inplace_f16_param_2,
	.param .u32 bias_add_inplace_f16_param_3
)
{
	.reg .pred 	%p<2>;
	.reg .b16 	%rs<4>;
	.reg .b32 	%r<9>;
	.reg .b64 	%rd<9>;

	ld.param.u64 	%rd1, [bias_add_inplace_f16_param_0];
	ld.param.u64 	%rd2, [bias_add_inplace_f16_param_1];
	ld.param.u32 	%r3, [bias_add_inplace_f16_param_2];
	ld.param.u32 	%r2, [bias_add_inplace_f16_param_3];
	mov.u32 	%r4, %ctaid.x;
	mov.u32 	%r5, %ntid.x;
	mov.u32 	%r6, %tid.x;
	mad.lo.s32 	%r1, %r4, %r5, %r6;
	mul.lo.s32 	%r7, %r2, %r3;
	setp.ge.s32 	%p1, %r1, %r7;
	@%p1 bra 	$L__BB3_2;
	cvta.to.global.u64 	%rd3, %rd1;
	cvta.to.global.u64 	%rd4, %rd2;
	mul.wide.s32 	%rd5, %r1, 2;
	add.s64 	%rd6, %rd3, %rd5;
	ld.global.u16 	%rs2, [%rd6];
	rem.s32 	%r8, %r1, %r2;
	mul.wide.s32 	%rd7, %r8, 2;
	add.s64 	%rd8, %rd4, %rd7;
	ld.global.nc.u16 	%rs3, [%rd8];
	// begin inline asm
	{add.f16 %rs1,%rs2,%rs3;
}
	// end inline asm
	st.global.u16 	[%rd6], %rs1;
$L__BB3_2:
	ret;

}
	// .globl	bias_add_bf16
.visible .entry bias_add_bf16(
	.param .u64 .ptr .align 1 bias_add_bf16_param_0,
	.param .u64 .ptr .align 1 bias_add_bf16_param_1,
	.param .u64 .ptr .align 1 bias_add_bf16_param_2,
	.param .u32 bias_add_bf16_param_3,
	.param .u32 bias_add_bf16_param_4
)
{
	.reg .pred 	%p<2>;
	.reg .b16 	%rs<4>;
	.reg .b32 	%r<9>;
	.reg .b64 	%rd<12>;

	ld.param.u64 	%rd1, [bias_add_bf16_param_0];
	ld.param.u64 	%rd2, [bias_add_bf16_param_1];
	ld.param.u64 	%rd3, [bias_add_bf16_param_2];
	ld.param.u32 	%r3, [bias_add_bf16_param_3];
	ld.param.u32 	%r2, [bias_add_bf16_param_4];
	mov.u32 	%r4, %ctaid.x;
	mov.u32 	%r5, %ntid.x;
	mov.u32 	%r6, %tid.x;
	mad.lo.s32 	%r1, %r4, %r5, %r6;
	mul.lo.s32 	%r7, %r2, %r3;
	setp.ge.s32 	%p1, %r1, %r7;
	@%p1 bra 	$L__BB4_2;
	cvta.to.global.u64 	%rd4, %rd2;
	cvta.to.global.u64 	%rd5, %rd3;
	cvta.to.global.u64 	%rd6, %rd1;
	mul.wide.s32 	%rd7, %r1, 2;
	add.s64 	%rd8, %rd4, %rd7;
	ld.global.nc.u16 	%rs2, [%rd8];
	rem.s32 	%r8, %r1, %r2;
	mul.wide.s32 	%rd9, %r8, 2;
	add.s64 	%rd10, %rd5, %rd9;
	ld.global.nc.u16 	%rs3, [%rd10];
	// begin inline asm
	{ add.bf16 %rs1,%rs2,%rs3; }

	// end inline asm
	add.s64 	%rd11, %rd6, %rd7;
	st.global.u16 	[%rd11], %rs1;
$L__BB4_2:
	ret;

}
	// .globl	bias_add_inplace_bf16
.visible .entry bias_add_inplace_bf16(
	.param .u64 .ptr .align 1 bias_add_inplace_bf16_param_0,
	.param .u64 .ptr .align 1 bias_add_inplace_bf16_param_1,
	.param .u32 bias_add_inplace_bf16_param_2,
	.param .u32 bias_add_inplace_bf16_param_3
)
{
	.reg .pred 	%p<2>;
	.reg .b16 	%rs<4>;
	.reg .b32 	%r<9>;
	.reg .b64 	%rd<9>;

	ld.param.u64 	%rd1, [bias_add_inplace_bf16_param_0];
	ld.param.u64 	%rd2, [bias_add_inplace_bf16_param_1];
	ld.param.u32 	%r3, [bias_add_inplace_bf16_param_2];
	ld.param.u32 	%r2, [bias_add_inplace_bf16_param_3];
	mov.u32 	%r4, %ctaid.x;
	mov.u32 	%r5, %ntid.x;
	mov.u32 	%r6, %tid.x;
	mad.lo.s32 	%r1, %r4, %r5, %r6;
	mul.lo.s32 	%r7, %r2, %r3;
	setp.ge.s32 	%p1, %r1, %r7;
	@%p1 bra 	$L__BB5_2;
	cvta.to.global.u64 	%rd3, %rd1;
	cvta.to.global.u64 	%rd4, %rd2;
	mul.wide.s32 	%rd5, %r1, 2;
	add.s64 	%rd6, %rd3, %rd5;
	ld.global.u16 	%rs2, [%rd6];
	rem.s32 	%r8, %r1, %r2;
	mul.wide.s32 	%rd7, %r8, 2;
	add.s64 	%rd8, %rd4, %rd7;
	ld.global.nc.u16 	%rs3, [%rd8];
	// begin inline asm
	{ add.bf16 %rs1,%rs2,%rs3; }

	// end inline asm
	st.global.u16 	[%rd6], %rs1;
$L__BB5_2:
	ret;

}


// ===== COMPILED SASS (sm_100) =====

	.target	sm_100

	.elftype	@"ET_EXEC"


//--------------------- .note.nv.tkinfo           --------------------------
	.section	.note.nv.tkinfo,"",@"SHT_NOTE"
	.sectionflags	@"SHF_NOTE_NV_TKINFO"
	.tkinfo
        /*0018*/ 	.word	0x00000002
        /*0030*/ 	.string	""
        /*0030*/ 	.string	"ptxas"
        /*0030*/ 	.string	"Cuda compilation tools, release 13.0, V13.0.88"
        /*0030*/ 	.string	"Build cuda_13.0.r13.0/compiler.36424714_0"
        /*0030*/ 	.string	"-arch sm_100 -m 64 "



//--------------------- .note.nv.cuinfo           --------------------------
	.section	.note.nv.cuinfo,"",@"SHT_NOTE"
	.sectionflags	@"SHF_NOTE_NV_CUINFO"
        /*0018*/ 	.short	0x0002
        /*001a*/ 	.short	0x0064
        /*001c*/ 	.short	0x0082
	.zero		2


//--------------------- .nv.info                  --------------------------
	.section	.nv.info,"",@"SHT_CUDA_INFO"
	.align	4


	//----- nvinfo : EIATTR_REGCOUNT
	.align		4
        /*0000*/ 	.byte	0x04, 0x2f
        /*0002*/ 	.short	(.L_1 - .L_0)
	.align		4
.L_0:
        /*0004*/ 	.word	index@(bias_add_f32)
        /*0008*/ 	.word	0x0000000c


	//----- nvinfo : EIATTR_FRAME_SIZE
	.align		4
.L_1:
        /*000c*/ 	.byte	0x04, 0x11
        /*000e*/ 	.short	(.L_3 - .L_2)
	.align		4
.L_2:
        /*0010*/ 	.word	index@(bias_add_f32)
        /*0014*/ 	.word	0x00000000


	//----- nvinfo : EIATTR_REGCOUNT
	.align		4
.L_3:
        /*0018*/ 	.byte	0x04, 0x2f
        /*001a*/ 	.short	(.L_5 - .L_4)
	.align		4
.L_4:
        /*001c*/ 	.word	index@(bias_add_inplace_f32)
        /*0020*/ 	.word	0x0000000e


	//----- nvinfo : EIATTR_FRAME_SIZE
	.align		4
.L_5:
        /*0024*/ 	.byte	0x04, 0x11
        /*0026*/ 	.short	(.L_7 - .L_6)
	.align		4
.L_6:
        /*0028*/ 	.word	index@(bias_add_inplace_f32)
        /*002c*/ 	.word	0x00000000


	//----- nvinfo : EIATTR_REGCOUNT
	.align		4
.L_7:
        /*0030*/ 	.byte	0x04, 0x2f
        /*0032*/ 	.short	(.L_9 - .L_8)
	.align		4
.L_8:
        /*0034*/ 	.word	index@(bias_add_f16)
        /*0038*/ 	.word	0x0000000c


	//----- nvinfo : EIATTR_FRAME_SIZE
	.align		4
.L_9:
        /*003c*/ 	.byte	0x04, 0x11
        /*003e*/ 	.short	(.L_11 - .L_10)
	.align		4
.L_10:
        /*0040*/ 	.word	index@(bias_add_f16)
        /*0044*/ 	.word	0x00000000


	//----- nvinfo : EIATTR_REGCOUNT
	.align		4
.L_11:
        /*0048*/ 	.byte	0x04, 0x2f
        /*004a*/ 	.short	(.L_13 - .L_12)
	.align		4
.L_12:
        /*004c*/ 	.word	index@(bias_add_inplace_f16)
        /*0050*/ 	.word	0x0000000e


	//----- nvinfo : EIATTR_FRAME_SIZE
	.align		4
.L_13:
        /*0054*/ 	.byte	0x04, 0x11
        /*0056*/ 	.short	(.L_15 - .L_14)
	.align		4
.L_14:
        /*0058*/ 	.word	index@(bias_add_inplace_f16)
        /*005c*/ 	.word	0x00000000


	//----- nvinfo : EIATTR_REGCOUNT
	.align		4
.L_15:
        /*0060*/ 	.byte	0x04, 0x2f
        /*0062*/ 	.short	(.L_17 - .L_16)
	.align		4
.L_16:
        /*0064*/ 	.word	index@(bias_add_bf16)
        /*0068*/ 	.word	0x0000000c


	//----- nvinfo : EIATTR_FRAME_SIZE
	.align		4
.L_17:
        /*006c*/ 	.byte	0x04, 0x11
        /*006e*/ 	.short	(.L_19 - .L_18)
	.align		4
.L_18:
        /*0070*/ 	.word	index@(bias_add_bf16)
        /*0074*/ 	.word	0x00000000


	//----- nvinfo : EIATTR_REGCOUNT
	.align		4
.L_19:
        /*0078*/ 	.byte	0x04, 0x2f
        /*007a*/ 	.short	(.L_21 - .L_20)
	.align		4
.L_20:
        /*007c*/ 	.word	index@(bias_add_inplace_bf16)
        /*0080*/ 	.word	0x0000000e


	//----- nvinfo : EIATTR_FRAME_SIZE
	.align		4
.L_21:
        /*0084*/ 	.byte	0x04, 0x11
        /*0086*/ 	.short	(.L_23 - .L_22)
	.align		4
.L_22:
        /*0088*/ 	.word	index@(bias_add_inplace_bf16)
        /*008c*/ 	.word	0x00000000


	//----- nvinfo : EIATTR_MIN_STACK_SIZE
	.align		4
.L_23:
        /*0090*/ 	.byte	0x04, 0x12
        /*0092*/ 	.short	(.L_25 - .L_24)
	.align		4
.L_24:
        /*0094*/ 	.word	index@(bias_add_inplace_bf16)
        /*0098*/ 	.word	0x00000000


	//----- nvinfo : EIATTR_MIN_STACK_SIZE
	.align		4
.L_25:
        /*009c*/ 	.byte	0x04, 0x12
        /*009e*/ 	.short	(.L_27 - .L_26)
	.align		4
.L_26:
        /*00a0*/ 	.word	index@(bias_add_bf16)
        /*00a4*/ 	.word	0x00000000


	//----- nvinfo : EIATTR_MIN_STACK_SIZE
	.align		4
.L_27:
        /*00a8*/ 	.byte	0x04, 0x12
        /*00aa*/ 	.short	(.L_29 - .L_28)
	.align		4
.L_28:
        /*00ac*/ 	.word	index@(bias_add_inplace_f16)
        /*00b0*/ 	.word	0x00000000


	//----- nvinfo : EIATTR_MIN_STACK_SIZE
	.align		4
.L_29:
        /*00b4*/ 	.byte	0x04, 0x12
        /*00b6*/ 	.short	(.L_31 - .L_30)
	.align		4
.L_30:
        /*00b8*/ 	.word	index@(bias_add_f16)
        /*00bc*/ 	.word	0x00000000


	//----- nvinfo : EIATTR_MIN_STACK_SIZE
	.align		4
.L_31:
        /*00c0*/ 	.byte	0x04, 0x12
        /*00c2*/ 	.short	(.L_33 - .L_32)
	.align		4
.L_32:
        /*00c4*/ 	.word	index@(bias_add_inplace_f32)
        /*00c8*/ 	.word	0x00000000


	//----- nvinfo : EIATTR_MIN_STACK_SIZE
	.align		4
.L_33:
        /*00cc*/ 	.byte	0x04, 0x12
        /*00ce*/ 	.short	(.L_35 - .L_34)
	.align		4
.L_34:
        /*00d0*/ 	.word	index@(bias_add_f32)
        /*00d4*/ 	.word	0x00000000
.L_35:


//--------------------- .nv.compat                --------------------------
	.section	.nv.compat,"",@"SHT_CUDA_COMPAT_INFO"
	.align	4
        /*0000*/ 	.byte	0x02, 0x09, 0x00, 0x00, 0x02, 0x02, 0x01, 0x00, 0x02, 0x05, 0x05, 0x00, 0x03, 0x07, 0x01, 0x01
        /*0010*/ 	.byte	0x02, 0x03, 0x00, 0x00, 0x02, 0x06, 0x01, 0x00, 0x04, 0x0b, 0x08, 0x00, 0x09, 0x00, 0x00, 0x00
        /*0020*/ 	.byte	0x00, 0x00, 0x00, 0x00


//--------------------- .nv.info.bias_add_inplace_bf16 --------------------------
	.section	.nv.info.bias_add_inplace_bf16,"",@"SHT_CUDA_INFO"
	.sectionflags	@""
	.align	4


	//----- nvinfo : EIATTR_CUDA_API_VERSION
	.align		4
        /*0000*/ 	.byte	0x04, 0x37
        /*0002*/ 	.short	(.L_37 - .L_36)
.L_36:
        /*0004*/ 	.word	0x00000082


	//----- nvinfo : EIATTR_KPARAM_INFO
	.align		4
.L_37:
        /*0008*/ 	.byte	0x04, 0x17
        /*000a*/ 	.short	(.L_39 - .L_38)
.L_38:
        /*000c*/ 	.word	0x00000000
        /*0010*/ 	.short	0x0003
        /*0012*/ 	.short	0x0014
        /*0014*/ 	.byte	0x00, 0xf0, 0x11, 0x00


	//----- nvinfo : EIATTR_KPARAM_INFO
	.align		4
.L_39:
        /*0018*/ 	.byte	0x04, 0x17
        /*001a*/ 	.short	(.L_41 - .L_40)
.L_40:
        /*001c*/ 	.word	0x00000000
        /*0020*/ 	.short	0x0002
        /*0022*/ 	.short	0x0010
        /*0024*/ 	.byte	0x00, 0xf0, 0x11, 0x00


	//----- nvinfo : EIATTR_KPARAM_INFO
	.align		4
.L_41:
        /*0028*/ 	.byte	0x04, 0x17
        /*002a*/ 	.short	(.L_43 - .L_42)
.L_42:
        /*002c*/ 	.word	0x00000000
        /*0030*/ 	.short	0x0001
        /*0032*/ 	.short	0x0008
        /*0034*/ 	.byte	0x00, 0xf5, 0x21, 0x00


	//----- nvinfo : EIATTR_KPARAM_INFO
	.align		4
.L_43:
        /*0038*/ 	.byte	0x04, 0x17
        /*003a*/ 	.short	(.L_45 - .L_44)
.L_44:
        /*003c*/ 	.word	0x00000000
        /*0040*/ 	.short	0x0000
        /*0042*/ 	.short	0x0000
        /*0044*/ 	.byte	0x00, 0xf5, 0x21, 0x00


	//----- nvinfo : EIATTR_SPARSE_MMA_MASK
	.align		4
.L_45:
        /*0048*/ 	.byte	0x03, 0x50
        /*004a*/ 	.short	0x0000


	//----- nvinfo : EIATTR_MAXREG_COUNT
	.align		4
        /*004c*/ 	.byte	0x03, 0x1b
        /*004e*/ 	.short	0x00ff


	//----- nvinfo : EIATTR_MERCURY_ISA_VERSION
	.align		4
        /*0050*/ 	.byte	0x03, 0x5f
        /*0052*/ 	.short	0x0101


	//----- nvinfo : EIATTR_VRC_CTA_INIT_COUNT
	.align		4
        /*0054*/ 	.byte	0x02, 0x4a
	.zero		1
	.zero		1


	//----- nvinfo : EIATTR_EXIT_INSTR_OFFSETS
	.align		4
        /*0058*/ 	.byte	0x04, 0x1c
        /*005a*/ 	.short	(.L_47 - .L_46)


	//   ....[0]....
.L_46:
        /*005c*/ 	.word	0x00000080


	//   ....[1]....
        /*0060*/ 	.word	0x00000270


	//----- nvinfo : EIATTR_CBANK_PARAM_SIZE
	.align		4
.L_47:
        /*0064*/ 	.byte	0x03, 0x19
        /*0066*/ 	.short	0x0018


	//----- nvinfo : EIATTR_PARAM_CBANK
	.align		4
        /*0068*/ 	.byte	0x04, 0x0a
        /*006a*/ 	.short	(.L_49 - .L_48)
	.align		4
.L_48:
        /*006c*/ 	.word	index@(.nv.constant0.bias_add_inplace_bf16)
        /*0070*/ 	.short	0x0380
        /*0072*/ 	.short	0x0018


	//----- nvinfo : EIATTR_SW_WAR
	.align		4
.L_49:
        /*0074*/ 	.byte	0x04, 0x36
        /*0076*/ 	.short	(.L_51 - .L_50)
.L_50:
        /*0078*/ 	.word	0x00000008
.L_51:


//--------------------- .nv.info.bias_add_bf16    --------------------------
	.section	.nv.info.bias_add_bf16,"",@"SHT_CUDA_INFO"
	.sectionflags	@""
	.align	4


	//----- nvinfo : EIATTR_CUDA_API_VERSION
	.align		4
        /*0000*/ 	.byte	0x04, 0x37
        /*0002*/ 	.short	(.L_53 - .L_52)
.L_52:
        /*0004*/ 	.word	0x00000082


	//----- nvinfo : EIATTR_KPARAM_INFO
	.align		4
.L_53:
        /*0008*/ 	.byte	0x04, 0x17
        /*000a*/ 	.short	(.L_55 - .L_54)
.L_54:
        /*000c*/ 	.word	0x00000000
        /*0010*/ 	.short	0x0004
        /*0012*/ 	.short	0x001c
        /*0014*/ 	.byte	0x00, 0xf0, 0x11, 0x00


	//----- nvinfo : EIATTR_KPARAM_INFO
	.align		4
.L_55:
        /*0018*/ 	.byte	0x04, 0x17
        /*001a*/ 	.short	(.L_57 - .L_56)
.L_56:
        /*001c*/ 	.word	0x00000000
        /*0020*/ 	.short	0x0003
        /*0022*/ 	.short	0x0018
        /*0024*/ 	.byte	0x00, 0xf0, 0x11, 0x00


	//----- nvinfo : EIATTR_KPARAM_INFO
	.align		4
.L_57:
        /*0028*/ 	.byte	0x04, 0x17
        /*002a*/ 	.short	(.L_59 - .L_58)
.L_58:
        /*002c*/ 	.word	0x00000000
        /*0030*/ 	.short	0x0002
        /*0032*/ 	.short	0x0010
        /*0034*/ 	.byte	0x00, 0xf5, 0x21, 0x00


	//----- nvinfo : EIATTR_KPARAM_INFO
	.align		4
.L_59:
        /*0038*/ 	.byte	0x04, 0x17
        /*003a*/ 	.short	(.L_61 - .L_60)
.L_60:
        /*003c*/ 	.word	0x00000000
        /*0040*/ 	.short	0x0001
        /*0042*/ 	.short	0x0008
        /*0044*/ 	.byte	0x00, 0xf5, 0x21, 0x00


	//----- nvinfo : EIATTR_KPARAM_INFO
	.align		4
.L_61:
        /*0048*/ 	.byte	0x04, 0x17
        /*004a*/ 	.short	(.L_63 - .L_62)
.L_62:
        /*004c*/ 	.word	0x00000000
        /*0050*/ 	.short	0x0000
        /*0052*/ 	.short	0x0000
        /*0054*/ 	.byte	0x00, 0xf5, 0x21, 0x00


	//----- nvinfo : EIATTR_SPARSE_MMA_MASK
	.align		4
.L_63:
        /*0058*/ 	.byte	0x03, 0x50
        /*005a*/ 	.short	0x0000


	//----- nvinfo : EIATTR_MAXREG_COUNT
	.align		4
        /*005c*/ 	.byte	0x03, 0x1b
        /*005e*/ 	.short	0x00ff


	//----- nvinfo : EIATTR_MERCURY_ISA_VERSION
	.align		4
        /*0060*/ 	.byte	0x03, 0x5f
        /*0062*/ 	.short	0x0101


	//----- nvinfo : EIATTR_VRC_CTA_INIT_COUNT
	.align		4
        /*0064*/ 	.byte	0x02, 0x4a
	.zero		1
	.zero		1


	//----- nvinfo : EIATTR_EXIT_INSTR_OFFSETS
	.align		4
        /*0068*/ 	.byte	0x04, 0x1c
        /*006a*/ 	.short	(.L_65 - .L_64)


	//   ....[0]....
.L_64:
        /*006c*/ 	.word	0x00000080


	//   ....[1]....
        /*0070*/ 	.word	0x000002a0


	//----- nvinfo : EIATTR_CBANK_PARAM_SIZE
	.align		4
.L_65:
        /*0074*/ 	.byte	0x03, 0x19
        /*0076*/ 	.short	0x0020


	//----- nvinfo : EIATTR_PARAM_CBANK
	.align		4
        /*0078*/ 	.byte	0x04, 0x0a
        /*007a*/ 	.short	(.L_67 - .L_66)
	.align		4
.L_66:
        /*007c*/ 	.word	index@(.nv.constant0.bias_add_bf16)
        /*0080*/ 	.short	0x0380
        /*0082*/ 	.short	0x0020


	//----- nvinfo : EIATTR_SW_WAR
	.align		4
.L_67:
        /*0084*/ 	.byte	0x04, 0x36
        /*0086*/ 	.short	(.L_69 - .L_68)
.L_68:
        /*0088*/ 	.word	0x00000008
.L_69:


//--------------------- .nv.info.bias_add_inplace_f16 --------------------------
	.section	.nv.info.bias_add_inplace_f16,"",@"SHT_CUDA_INFO"
	.sectionflags	@""
	.align	4


	//----- nvinfo : EIATTR_CUDA_API_VERSION
	.align		4
        /*0000*/ 	.byte	0x04, 0x37
        /*0002*/ 	.short	(.L_71 - .L_70)
.L_70:
        /*0004*/ 	.word	0x00000082


	//----- nvinfo : EIATTR_KPARAM_INFO
	.align		4
.L_71:
        /*0008*/ 	.byte	0x04, 0x17
        /*000a*/ 	.short	(.L_73 - .L_72)
.L_72:
        /*000c*/ 	.word	0x00000000
        /*0010*/ 	.short	0x0003
        /*0012*/ 	.short	0x0014
        /*0014*/ 	.byte	0x00, 0xf0, 0x11, 0x00


	//----- nvinfo : EIATTR_KPARAM_INFO
	.align		4
.L_73:
        /*0018*/ 	.byte	0x04, 0x17
        /*001a*/ 	.short	(.L_75 - .L_74)
.L_74:
        /*001c*/ 	.word	0x00000000
        /*0020*/ 	.short	0x0002
        /*0022*/ 	.short	0x0010
        /*0024*/ 	.byte	0x00, 0xf0, 0x11, 0x00


	//----- nvinfo : EIATTR_KPARAM_INFO
	.align		4
.L_75:
        /*0028*/ 	.byte	0x04, 0x17
        /*002a*/ 	.short	(.L_77 - .L_76)
.L_76:
        /*002c*/ 	.word	0x00000000
        /*0030*/ 	.short	0x0001
        /*0032*/ 	.short	0x0008
        /*0034*/ 	.byte	0x00, 0xf5, 0x21, 0x00


	//----- nvinfo : EIATTR_KPARAM_INFO
	.align		4
.L_77:
        /*0038*/ 	.byte	0x04, 0x17
        /*003a*/ 	.short	(.L_79 - .L_78)
.L_78:
        /*003c*/ 	.word	0x00000000
        /*0040*/ 	.short	0x0000
        /*0042*/ 	.short	0x0000
        /*0044*/ 	.byte	0x00, 0xf5, 0x21, 0x00


	//----- nvinfo : EIATTR_SPARSE_MMA_MASK
	.align		4
.L_79:
        /*0048*/ 	.byte	0x03, 0x50
        /*004a*/ 	.short	0x0000


	//----- nvinfo : EIATTR_MAXREG_COUNT
	.align		4
        /*004c*/ 	.byte	0x03, 0x1b
        /*004e*/ 	.short	0x00ff


	//----- nvinfo : EIATTR_MERCURY_ISA_VERSION
	.align		4
        /*0050*/ 	.byte	0x03, 0x5f
        /*0052*/ 	.short	0x0101


	//----- nvinfo : EIATTR_VRC_CTA_INIT_COUNT
	.align		4
        /*0054*/ 	.byte	0x02, 0x4a
	.zero		1
	.zero		1


	//----- nvinfo : EIATTR_EXIT_INSTR_OFFSETS
	.align		4
        /*0058*/ 	.byte	0x04, 0x1c
        /*005a*/ 	.short	(.L_81 - .L_80)


	//   ....[0]....
.L_80:
        /*005c*/ 	.word	0x00000080


	//   ....[1]....
        /*0060*/ 	.word	0x00000270


	//----- nvinfo : EIATTR_CBANK_PARAM_SIZE
	.align		4
.L_81:
        /*0064*/ 	.byte	0x03, 0x19
        /*0066*/ 	.short	0x0018


	//----- nvinfo : EIATTR_PARAM_CBANK
	.align		4
        /*0068*/ 	.byte	0x04, 0x0a
        /*006a*/ 	.short	(.L_83 - .L_82)
	.align		4
.L_82:
        /*006c*/ 	.word	index@(.nv.constant0.bias_add_inplace_f16)
        /*0070*/ 	.short	0x0380
        /*0072*/ 	.short	0x0018


	//----- nvinfo : EIATTR_SW_WAR
	.align		4
.L_83:
        /*0074*/ 	.byte	0x04, 0x36
        /*0076*/ 	.short	(.L_85 - .L_84)
.L_84:
        /*0078*/ 	.word	0x00000008
.L_85:


//--------------------- .nv.info.bias_add_f16     --------------------------
	.section	.nv.info.bias_add_f16,"",@"SHT_CUDA_INFO"
	.sectionflags	@""
	.align	4


	//----- nvinfo : EIATTR_CUDA_API_VERSION
	.align		4
        /*0000*/ 	.byte	0x04, 0x37
        /*0002*/ 	.short	(.L_87 - .L_86)
.L_86:
        /*0004*/ 	.word	0x00000082


	//----- nvinfo : EIATTR_KPARAM_INFO
	.align		4
.L_87:
        /*0008*/ 	.byte	0x04, 0x17
        /*000a*/ 	.short	(.L_89 - .L_88)
.L_88:
        /*000c*/ 	.word	0x00000000
        /*0010*/ 	.short	0x0004
        /*0012*/ 	.short	0x001c
        /*0014*/ 	.byte	0x00, 0xf0, 0x11, 0x00


	//----- nvinfo : EIATTR_KPARAM_INFO
	.align		4
.L_89:
        /*0018*/ 	.byte	0x04, 0x17
        /*001a*/ 	.short	(.L_91 - .L_90)
.L_90:
        /*001c*/ 	.word	0x00000000
        /*0020*/ 	.short	0x0003
        /*0022*/ 	.short	0x0018
        /*0024*/ 	.byte	0x00, 0xf0, 0x11, 0x00


	//----- nvinfo : EIATTR_KPARAM_INFO
	.align		4
.L_91:
        /*0028*/ 	.byte	0x04, 0x17
        /*002a*/ 	.short	(.L_93 - .L_92)
.L_92:
        /*002c*/ 	.word	0x00000000
        /*0030*/ 	.short	0x0002
        /*0032*/ 	.short	0x0010
        /*0034*/ 	.byte	0x00, 0xf5, 0x21, 0x00


	//----- nvinfo : EIATTR_KPARAM_INFO
	.align		4
.L_93:
        /*0038*/ 	.byte	0x04, 0x17
        /*003a*/ 	.short	(.L_95 - .L_94)
.L_94:
        /*003c*/ 	.word	0x00000000
        /*0040*/ 	.short	0x0001
        /*0042*/ 	.short	0x0008
        /*0044*/ 	.byte	0x00, 0xf5, 0x21, 0x00


	//----- nvinfo : EIATTR_KPARAM_INFO
	.align		4
.L_95:
        /*0048*/ 	.byte	0x04, 0x17
        /*004a*/ 	.short	(.L_97 - .L_96)
.L_96:
        /*004c*/ 	.word	0x00000000
        /*0050*/ 	.short	0x0000
        /*0052*/ 	.short	0x0000
        /*0054*/ 	.byte	0x00, 0xf5, 0x21, 0x00


	//----- nvinfo : EIATTR_SPARSE_MMA_MASK
	.align		4
.L_97:
        /*0058*/ 	.byte	0x03, 0x50
        /*005a*/ 	.short	0x0000


	//----- nvinfo : EIATTR_MAXREG_COUNT
	.align		4
        /*005c*/ 	.byte	0x03, 0x1b
        /*005e*/ 	.short	0x00ff


	//----- nvinfo : EIATTR_MERCURY_ISA_VERSION
	.align		4
        /*0060*/ 	.byte	0x03, 0x5f
        /*0062*/ 	.short	0x0101


	//----- nvinfo : EIATTR_VRC_CTA_INIT_COUNT
	.align		4
        /*0064*/ 	.byte	0x02, 0x4a
	.zero		1
	.zero		1


	//----- nvinfo : EIATTR_EXIT_INSTR_OFFSETS
	.align		4
        /*0068*/ 	.byte	0x04, 0x1c
        /*006a*/ 	.short	(.L_99 - .L_98)


	//   ....[0]....
.L_98:
        /*006c*/ 	.word	0x00000080


	//   ....[1]....
        /*0070*/ 	.word	0x000002a0


	//----- nvinfo : EIATTR_CBANK_PARAM_SIZE
	.align		4
.L_99:
        /*0074*/ 	.byte	0x03, 0x19
        /*0076*/ 	.short	0x0020


	//----- nvinfo : EIATTR_PARAM_CBANK
	.align		4
        /*0078*/ 	.byte	0x04, 0x0a
        /*007a*/ 	.short	(.L_101 - .L_100)
	.align		4
.L_100:
        /*007c*/ 	.word	index@(.nv.constant0.bias_add_f16)
        /*0080*/ 	.short	0x0380
        /*0082*/ 	.short	0x0020


	//----- nvinfo : EIATTR_SW_WAR
	.align		4
.L_101:
        /*0084*/ 	.byte	0x04, 0x36
        /*0086*/ 	.short	(.L_103 - .L_102)
.L_102:
        /*0088*/ 	.word	0x00000008
.L_103:


//--------------------- .nv.info.bias_add_inplace_f32 --------------------------
	.section	.nv.info.bias_add_inplace_f32,"",@"SHT_CUDA_INFO"
	.sectionflags	@""
	.align	4


	//----- nvinfo : EIATTR_CUDA_API_VERSION
	.align		4
        /*0000*/ 	.byte	0x04, 0x37
        /*0002*/ 	.short	(.L_105 - .L_104)
.L_104:
        /*0004*/ 	.word	0x00000082


	//----- nvinfo : EIATTR_KPARAM_INFO
	.align		4
.L_105:
        /*0008*/ 	.byte	0x04, 0x17
        /*000a*/ 	.short	(.L_107 - .L_106)
.L_106:
        /*000c*/ 	.word	0x00000000
        /*0010*/ 	.short	0x0003
        /*0012*/ 	.short	0x0014
        /*0014*/ 	.byte	0x00, 0xf0, 0x11, 0x00


	//----- nvinfo : EIATTR_KPARAM_INFO
	.align		4
.L_107:
        /*0018*/ 	.byte	0x04, 0x17
        /*001a*/ 	.short	(.L_109 - .L_108)
.L_108:
        /*001c*/ 	.word	0x00000000
        /*0020*/ 	.short	0x0002
        /*0022*/ 	.short	0x0010
        /*0024*/ 	.byte	0x00, 0xf0, 0x11, 0x00


	//----- nvinfo : EIATTR_KPARAM_INFO
	.align		4
.L_109:
        /*0028*/ 	.byte	0x04, 0x17
        /*002a*/ 	.short	(.L_111 - .L_110)
.L_110:
        /*002c*/ 	.word	0x00000000
        /*0030*/ 	.short	0x0001
        /*0032*/ 	.short	0x0008
        /*0034*/ 	.byte	0x00, 0xf5, 0x21, 0x00


	//----- nvinfo : EIATTR_KPARAM_INFO
	.align		4
.L_111:
        /*0038*/ 	.byte	0x04, 0x17
        /*003a*/ 	.short	(.L_113 - .L_112)
.L_112:
        /*003c*/ 	.word	0x00000000
        /*0040*/ 	.short	0x0000
        /*0042*/ 	.short	0x0000
        /*0044*/ 	.byte	0x00, 0xf5, 0x21, 0x00


	//----- nvinfo : EIATTR_SPARSE_MMA_MASK
	.align		4
.L_113:
        /*0048*/ 	.byte	0x03, 0x50
        /*004a*/ 	.short	0x0000


	//----- nvinfo : EIATTR_MAXREG_COUNT
	.align		4
        /*004c*/ 	.byte	0x03, 0x1b
        /*004e*/ 	.short	0x00ff


	//----- nvinfo : EIATTR_MERCURY_ISA_VERSION
	.align		4
        /*0050*/ 	.byte	0x03, 0x5f
        /*0052*/ 	.short	0x0101


	//----- nvinfo : EIATTR_VRC_CTA_INIT_COUNT
	.align		4
        /*0054*/ 	.byte	0x02, 0x4a
	.zero		1
	.zero		1


	//----- nvinfo : EIATTR_EXIT_INSTR_OFFSETS
	.align		4
        /*0058*/ 	.byte	0x04, 0x1c
        /*005a*/ 	.short	(.L_115 - .L_114)


	//   ....[0]....
.L_114:
        /*005c*/ 	.word	0x00000080


	//   ....[1]....
        /*0060*/ 	.word	0x00000270


	//----- nvinfo : EIATTR_CBANK_PARAM_SIZE
	.align		4
.L_115:
        /*0064*/ 	.byte	0x03, 0x19
        /*0066*/ 	.short	0x0018


	//----- nvinfo : EIATTR_PARAM_CBANK
	.align		4
        /*0068*/ 	.byte	0x04, 0x0a
        /*006a*/ 	.short	(.L_117 - .L_116)
	.align		4
.L_116:
        /*006c*/ 	.word	index@(.nv.constant0.bias_add_inplace_f32)
        /*0070*/ 	.short	0x0380
        /*0072*/ 	.short	0x0018


	//----- nvinfo : EIATTR_SW_WAR
	.align		4
.L_117:
        /*0074*/ 	.byte	0x04, 0x36
        /*0076*/ 	.short	(.L_119 - .L_118)
.L_118:
        /*0078*/ 	.word	0x00000008
.L_119:


//--------------------- .nv.info.bias_add_f32     --------------------------
	.section	.nv.info.bias_add_f32,"",@"SHT_CUDA_INFO"
	.sectionflags	@""
	.align	4


	//----- nvinfo : EIATTR_CUDA_API_VERSION
	.align		4
        /*0000*/ 	.byte	0x04, 0x37
        /*0002*/ 	.short	(.L_121 - .L_120)
.L_120:
        /*0004*/ 	.word	0x00000082


	//----- nvinfo : EIATTR_KPARAM_INFO
	.align		4
.L_121:
        /*0008*/ 	.byte	0x04, 0x17
        /*000a*/ 	.short	(.L_123 - .L_122)
.L_122:
        /*000c*/ 	.word	0x00000000
        /*0010*/ 	.short	0x0004
        /*0012*/ 	.short	0x001c
        /*0014*/ 	.byte	0x00, 0xf0, 0x11, 0x00


	//----- nvinfo : EIATTR_KPARAM_INFO
	.align		4
.L_123:
        /*0018*/ 	.byte	0x04, 0x17
        /*001a*/ 	.short	(.L_125 - .L_124)
.L_124:
        /*001c*/ 	.word	0x00000000
        /*0020*/ 	.short	0x0003
        /*0022*/ 	.short	0x0018
        /*0024*/ 	.byte	0x00, 0xf0, 0x11, 0x00


	//----- nvinfo : EIATTR_KPARAM_INFO
	.align		4
.L_125:
        /*0028*/ 	.byte	0x04, 0x17
        /*002a*/ 	.short	(.L_127 - .L_126)
.L_126:
        /*002c*/ 	.word	0x00000000
        /*0030*/ 	.short	0x0002
        /*0032*/ 	.short	0x0010
        /*0034*/ 	.byte	0x00, 0xf5, 0x21, 0x00


	//----- nvinfo : EIATTR_KPARAM_INFO
	.align		4
.L_127:
        /*0038*/ 	.byte	0x04, 0x17
        /*003a*/ 	.short	(.L_129 - .L_128)
.L_128:
        /*003c*/ 	.word	0x00000000
        /*0040*/ 	.short	0x0001
        /*0042*/ 	.short	0x0008
        /*0044*/ 	.byte	0x00, 0xf5, 0x21, 0x00


	//----- nvinfo : EIATTR_KPARAM_INFO
	.align		4
.L_129:
        /*0048*/ 	.byte	0x04, 0x17
        /*004a*/ 	.short	(.L_131 - .L_130)
.L_130:
        /*004c*/ 	.word	0x00000000
        /*0050*/ 	.short	0x0000
        /*0052*/ 	.short	0x0000
        /*0054*/ 	.byte	0x00, 0xf5, 0x21, 0x00


	//----- nvinfo : EIATTR_SPARSE_MMA_MASK
	.align		4
.L_131:
        /*0058*/ 	.byte	0x03, 0x50
        /*005a*/ 	.short	0x0000


	//----- nvinfo : EIATTR_MAXREG_COUNT
	.align		4
        /*005c*/ 	.byte	0x03, 0x1b
        /*005e*/ 	.short	0x00ff


	//----- nvinfo : EIATTR_MERCURY_ISA_VERSION
	.align		4
        /*0060*/ 	.byte	0x03, 0x5f
        /*0062*/ 	.short	0x0101


	//----- nvinfo : EIATTR_VRC_CTA_INIT_COUNT
	.align		4
        /*0064*/ 	.byte	0x02, 0x4a
	.zero		1
	.zero		1


	//----- nvinfo : EIATTR_EXIT_INSTR_OFFSETS
	.align		4
        /*0068*/ 	.byte	0x04, 0x1c
        /*006a*/ 	.short	(.L_133 - .L_132)


	//   ....[0]....
.L_132:
        /*006c*/ 	.word	0x00000080


	//   ....[1]....
        /*0070*/ 	.word	0x000002a0


	//----- nvinfo : EIATTR_CBANK_PARAM_SIZE
	.align		4
.L_133:
        /*0074*/ 	.byte	0x03, 0x19
        /*0076*/ 	.short	0x0020


	//----- nvinfo : EIATTR_PARAM_CBANK
	.align		4
        /*0078*/ 	.byte	0x04, 0x0a
        /*007a*/ 	.short	(.L_135 - .L_134)
	.align		4
.L_134:
        /*007c*/ 	.word	index@(.nv.constant0.bias_add_f32)
        /*0080*/ 	.short	0x0380
        /*0082*/ 	.short	0x0020


	//----- nvinfo : EIATTR_SW_WAR
	.align		4
.L_135:
        /*0084*/ 	.byte	0x04, 0x36
        /*0086*/ 	.short	(.L_137 - .L_136)
.L_136:
        /*0088*/ 	.word	0x00000008
.L_137:


//--------------------- .nv.callgraph             --------------------------
	.section	.nv.callgraph,"",@"SHT_CUDA_CALLGRAPH"
	.align	4
	.sectionentsize	8
	.align		4
        /*0000*/ 	.word	0x00000000
	.align		4
        /*0004*/ 	.word	0xffffffff
	.align		4
        /*0008*/ 	.word	0x00000000
	.align		4
        /*000c*/ 	.word	0xfffffffe
	.align		4
        /*0010*/ 	.word	0x00000000
	.align		4
        /*0014*/ 	.word	0xfffffffd
	.align		4
        /*0018*/ 	.word	0x00000000
	.align		4
        /*001c*/ 	.word	0xfffffffc


//--------------------- .text.bias_add_inplace_bf16 --------------------------
	.section	.text.bias_add_inplace_bf16,"ax",@progbits
	.align	128
        .global         bias_add_inplace_bf16
        .type           bias_add_inplace_bf16,@function
        .size           bias_add_inplace_bf16,(.L_x_6 - bias_add_inplace_bf16)
        .other          bias_add_inplace_bf16,@"STO_CUDA_ENTRY STV_DEFAULT"
bias_add_inplace_bf16:
.text.bias_add_inplace_bf16:
[----:B------:R-:W-:Y:S01]  /*0000*/  LDC R1, c[0x0][0x37c] ;  /* 0x0000df00ff017b82 */ /* 0x000fe20000000800 */
[----:B------:R-:W0:Y:S07]  /*0010*/  S2R R0, SR_TID.X ;  /* 0x0000000000007919 */ /* 0x000e2e0000002100 */
[----:B------:R-:W0:Y:S08]  /*0020*/  S2UR UR4, SR_CTAID.X ;  /* 0x00000000000479c3 */ /* 0x000e300000002500 */
[----:B------:R-:W0:Y:S08]  /*0030*/  LDC R9, c[0x0][0x360] ;  /* 0x0000d800ff097b82 */ /* 0x000e300000000800 */
[----:B------:R-:W1:Y:S01]  /*0040*/  LDC.64 R2, c[0x0][0x390] ;  /* 0x0000e400ff027b82 */ /* 0x000e620000000a00 */
[----:B0-----:R-:W-:-:S02]  /*0050*/  IMAD R9, R9, UR4, R0 ;  /* 0x0000000409097c24 */ /* 0x001fc4000f8e0200 */
[----:B-1----:R-:W-:-:S05]  /*0060*/  IMAD R2, R3, R2, RZ ;  /* 0x0000000203027224 */ /* 0x002fca00078e02ff */
[----:B------:R-:W-:-:S13]  /*0070*/  ISETP.GE.AND P0, PT, R9, R2, PT ;  /* 0x000000020900720c */ /* 0x000fda0003f06270 */
[----:B------:R-:W-:Y:S05]  /*0080*/  @P0 EXIT ;  /* 0x000000000000094d */ /* 0x000fea0003800000 */
[----:B------:R-:W-:Y:S01]  /*0090*/  IABS R11, R3 ;  /* 0x00000003000b7213 */ /* 0x000fe20000000000 */
[----:B------:R-:W0:Y:S01]  /*00a0*/  LDCU.64 UR4, c[0x0][0x358] ;  /* 0x00006b00ff0477ac */ /* 0x000e220008000a00 */
[----:B------:R-:W-:Y:S02]  /*00b0*/  ISETP.GE.AND P2, PT, R9, RZ, PT ;  /* 0x000000ff0900720c */ /* 0x000fe40003f46270 */
[----:B------:R-:W1:Y:S08]  /*00c0*/  I2F.RP R0, R11 ;  /* 0x0000000b00007306 */ /* 0x000e700000209400 */
[----:B-1----:R-:W1:Y:S02]  /*00d0*/  MUFU.RCP R0, R0 ;  /* 0x0000000000007308 */ /* 0x002e640000001000 */
[----:B-1----:R-:W-:-:S06]  /*00e0*/  IADD3 R4, PT, PT, R0, 0xffffffe, RZ ;  /* 0x0ffffffe00047810 */ /* 0x002fcc0007ffe0ff */
[----:B------:R1:W2:Y:S02]  /*00f0*/  F2I.FTZ.U32.TRUNC.NTZ R5, R4 ;  /* 0x0000000400057305 */ /* 0x0002a4000021f000 */
[----:B-1----:R-:W-:Y:S01]  /*0100*/  IMAD.MOV.U32 R4, RZ, RZ, RZ ;  /* 0x000000ffff047224 */ /* 0x002fe200078e00ff */
[----:B--2---:R-:W-:-:S05]  /*0110*/  IADD3 R2, PT, PT, RZ, -R5, RZ ;  /* 0x80000005ff027210 */ /* 0x004fca0007ffe0ff */
[----:B------:R-:W-:Y:S01]  /*0120*/  IMAD R7, R2, R11, RZ ;  /* 0x0000000b02077224 */ /* 0x000fe200078e02ff */
[----:B------:R-:W-:-:S03]  /*0130*/  IABS R2, R9 ;  /* 0x0000000900027213 */ /* 0x000fc60000000000 */
[----:B------:R-:W-:Y:S02]  /*0140*/  IMAD.HI.U32 R5, R5, R7, R4 ;  /* 0x0000000705057227 */ /* 0x000fe400078e0004 */
[----:B------:R-:W1:Y:S04]  /*0150*/  LDC.64 R6, c[0x0][0x388] ;  /* 0x0000e200ff067b82 */ /* 0x000e680000000a00 */
[----:B------:R-:W-:-:S05]  /*0160*/  IMAD.HI.U32 R5, R5, R2, RZ ;  /* 0x0000000205057227 */ /* 0x000fca00078e00ff */
[----:B------:R-:W-:-:S05]  /*0170*/  IADD3 R5, PT, PT, -R5, RZ, RZ ;  /* 0x000000ff05057210 */ /* 0x000fca0007ffe1ff */
[C---:B------:R-:W-:Y:S02]  /*0180*/  IMAD R0, R11.reuse, R5, R2 ;  /* 0x000000050b007224 */ /* 0x040fe400078e0202 */
[----:B------:R-:W2:Y:S03]  /*0190*/  LDC.64 R4, c[0x0][0x380] ;  /* 0x0000e000ff047b82 */ /* 0x000ea60000000a00 */
[----:B------:R-:W-:-:S13]  /*01a0*/  ISETP.GT.U32.AND P0, PT, R11, R0, PT ;  /* 0x000000000b00720c */ /* 0x000fda0003f04070 */
[----:B------:R-:W-:Y:S01]  /*01b0*/  @!P0 IMAD.IADD R0, R0, 0x1, -R11 ;  /* 0x0000000100008824 */ /* 0x000fe200078e0a0b */
[----:B------:R-:W-:-:S04]  /*01c0*/  ISETP.NE.AND P0, PT, R3, RZ, PT ;  /* 0x000000ff0300720c */ /* 0x000fc80003f05270 */
[----:B------:R-:W-:-:S13]  /*01d0*/  ISETP.GT.U32.AND P1, PT, R11, R0, PT ;  /* 0x000000000b00720c */ /* 0x000fda0003f24070 */
[----:B------:R-:W-:-:S05]  /*01e0*/  @!P1 IADD3 R0, PT, PT, R0, -R11, RZ ;  /* 0x8000000b00009210 */ /* 0x000fca0007ffe0ff */
[----:B------:R-:W-:Y:S01]  /*01f0*/  @!P2 IMAD.MOV R0, RZ, RZ, -R0 ;  /* 0x000000ffff00a224 */ /* 0x000fe200078e0a00 */
[----:B------:R-:W-:Y:S01]  /*0200*/  @!P0 LOP3.LUT R0, RZ, R3, RZ, 0x33, !PT ;  /* 0x00000003ff008212 */ /* 0x000fe200078e33ff */
[----:B--2---:R-:W-:-:S04]  /*0210*/  IMAD.WIDE R2, R9, 0x2, R4 ;  /* 0x0000000209027825 */ /* 0x004fc800078e0204 */
[----:B-1----:R-:W-:Y:S02]  /*0220*/  IMAD.WIDE R4, R0, 0x2, R6 ;  /* 0x0000000200047825 */ /* 0x002fe400078e0206 */
[----:B0-----:R-:W2:Y:S04]  /*0230*/  LDG.E.U16 R0, desc[UR4][R2.64] ;  /* 0x0000000402007981 */ /* 0x001ea8000c1e1500 */
[----:B------:R-:W2:Y:S02]  /*0240*/  LDG.E.U16.CONSTANT R5, desc[UR4][R4.64] ;  /* 0x0000000404057981 */ /* 0x000ea4000c1e9500 */
[----:B--2---:R-:W-:-:S05]  /*0250*/  HADD2.BF16_V2 R0, R0.H0_H0, R5.H0_H0 ;  /* 0x2000000500007230 */ /* 0x004fca0000200800 */
[----:B------:R-:W-:Y:S01]  /*0260*/  STG.E.U16 desc[UR4][R2.64], R0 ;  /* 0x0000000002007986 */ /* 0x000fe2000c101504 */
[----:B------:R-:W-:Y:S05]  /*0270*/  EXIT ;  /* 0x000000000000794d */ /* 0x000fea0003800000 */
.L_x_0:
[----:B------:R-:W-:-:S00]  /*0280*/  BRA `(.L_x_0) ;  /* 0xfffffffc00fc7947 */ /* 0x000fc0000383ffff */
[----:B------:R-:W-:-:S00]  /*0290*/  NOP ;  /* 0x0000000000007918 */ /* 0x000fc00000000000 */
        /* <DEDUP_REMOVED lines=14> */
.L_x_6:


//--------------------- .text.bias_add_bf16       --------------------------
	.section	.text.bias_add_bf16,"ax",@progbits
	.align	128
        .global         bias_add_bf16
        .type           bias_add_bf16,@function
        .size           bias_add_bf16,(.L_x_7 - bias_add_bf16)
        .other          bias_add_bf16,@"STO_CUDA_ENTRY STV_DEFAULT"
bias_add_bf16:
.text.bias_add_bf16:
        /* <DEDUP_REMOVED lines=16> */
[----:B-1----:R-:W-:Y:S02]  /*0100*/  HFMA2 R4, -RZ, RZ, 0, 0 ;  /* 0x00000000ff047431 */ /* 0x002fe400000001ff */
[----:B--2---:R-:W-:-:S04]  /*0110*/  IMAD.MOV R6, RZ, RZ, -R5 ;  /* 0x000000ffff067224 */ /* 0x004fc800078e0a05 */
[----:B------:R-:W-:Y:S01]  /*0120*/  IMAD R7, R6, R9, RZ ;  /* 0x0000000906077224 */ /* 0x000fe200078e02ff */
[----:B------:R-:W-:-:S03]  /*0130*/  IABS R6, R0 ;  /* 0x0000000000067213 */ /* 0x000fc60000000000 */
[----:B------:R-:W-:-:S06]  /*0140*/  IMAD.HI.U32 R5, R5, R7, R4 ;  /* 0x0000000705057227 */ /* 0x000fcc00078e0004 */
[----:B------:R-:W-:-:S04]  /*0150*/  IMAD.HI.U32 R5, R5, R6, RZ ;  /* 0x0000000605057227 */ /* 0x000fc800078e00ff */
[----:B------:R-:W-:-:S04]  /*0160*/  IMAD.MOV R5, RZ, RZ, -R5 ;  /* 0x000000ffff057224 */ /* 0x000fc800078e0a05 */
[C---:B------:R-:W-:Y:S02]  /*0170*/  IMAD R2, R9.reuse, R5, R6 ;  /* 0x0000000509027224 */ /* 0x040fe400078e0206 */
[----:B------:R-:W1:Y:S03]  /*0180*/  LDC.64 R4, c[0x0][0x388] ;  /* 0x0000e200ff047b82 */ /* 0x000e660000000a00 */
[----:B------:R-:W-:-:S05]  /*0190*/  ISETP.GT.U32.AND P0, PT, R9, R2, PT ;  /* 0x000000020900720c */ /* 0x000fca0003f04070 */
[----:B------:R-:W2:Y:S08]  /*01a0*/  LDC.64 R6, c[0x0][0x390] ;  /* 0x0000e400ff067b82 */ /* 0x000eb00000000a00 */
[----:B------:R-:W-:Y:S02]  /*01b0*/  @!P0 IADD3 R2, PT, PT, R2, -R9, RZ ;  /* 0x8000000902028210 */ /* 0x000fe40007ffe0ff */
[----:B------:R-:W-:-:S02]  /*01c0*/  ISETP.NE.AND P0, PT, R3, RZ, PT ;  /* 0x000000ff0300720c */ /* 0x000fc40003f05270 */
[----:B------:R-:W-:-:S13]  /*01d0*/  ISETP.GT.U32.AND P1, PT, R9, R2, PT ;  /* 0x000000020900720c */ /* 0x000fda0003f24070 */
[----:B------:R-:W-:-:S05]  /*01e0*/  @!P1 IMAD.IADD R2, R2, 0x1, -R9 ;  /* 0x0000000102029824 */ /* 0x000fca00078e0a09 */
[----:B------:R-:W-:-:S04]  /*01f0*/  MOV R9, R2 ;  /* 0x0000000200097202 */ /* 0x000fc80000000f00 */
[----:B------:R-:W-:Y:S02]  /*0200*/  @!P2 IADD3 R9, PT, PT, -R9, RZ, RZ ;  /* 0x000000ff0909a210 */ /* 0x000fe40007ffe1ff */
[----:B------:R-:W-:Y:S01]  /*0210*/  @!P0 LOP3.LUT R9, RZ, R3, RZ, 0x33, !PT ;  /* 0x00000003ff098212 */ /* 0x000fe200078e33ff */
[----:B-1----:R-:W-:-:S04]  /*0220*/  IMAD.WIDE R2, R0, 0x2, R4 ;  /* 0x0000000200027825 */ /* 0x002fc800078e0204 */
[----:B--2---:R-:W-:Y:S02]  /*0230*/  IMAD.WIDE R4, R9, 0x2, R6 ;  /* 0x0000000209047825 */ /* 0x004fe400078e0206 */
[----:B0-----:R-:W2:Y:S01]  /*0240*/  LDG.E.U16.CONSTANT R2, desc[UR4][R2.64] ;  /* 0x0000000402027981 */ /* 0x001ea2000c1e9500 */
[----:B------:R-:W0:Y:S03]  /*0250*/  LDC.64 R6, c[0x0][0x380] ;  /* 0x0000e000ff067b82 */ /* 0x000e260000000a00 */
[----:B------:R-:W2:Y:S01]  /*0260*/  LDG.E.U16.CONSTANT R5, desc[UR4][R4.64] ;  /* 0x0000000404057981 */ /* 0x000ea2000c1e9500 */
[----:B0-----:R-:W-:-:S04]  /*0270*/  IMAD.WIDE R6, R0, 0x2, R6 ;  /* 0x0000000200067825 */ /* 0x001fc800078e0206 */
[----:B--2---:R-:W-:-:S05]  /*0280*/  HADD2.BF16_V2 R5, R2.H0_H0, R5.H0_H0 ;  /* 0x2000000502057230 */ /* 0x004fca0000200800 */
[----:B------:R-:W-:Y:S01]  /*0290*/  STG.E.U16 desc[UR4][R6.64], R5 ;  /* 0x0000000506007986 */ /* 0x000fe2000c101504 */
[----:B------:R-:W-:Y:S05]  /*02a0*/  EXIT ;  /* 0x000000000000794d */ /* 0x000fea0003800000 */
.L_x_1:
        /* <DEDUP_REMOVED lines=13> */
.L_x_7:


//--------------------- .text.bias_add_inplace_f16 --------------------------
	.section	.text.bias_add_inplace_f16,"ax",@progbits
	.align	128
        .global         bias_add_inplace_f16
        .type           bias_add_inplace_f16,@function
        .size           bias_add_inplace_f16,(.L_x_8 - bias_add_inplace_f16)
        .other          bias_add_inplace_f16,@"STO_CUDA_ENTRY STV_DEFAULT"
bias_add_inplace_f16:
.text.bias_add_inplace_f16:
        /* <DEDUP_REMOVED lines=37> */
[----:B--2---:R-:W-:-:S05]  /*0250*/  HADD2 R0, R0.H0_H0, R5.H0_H0 ;  /* 0x2000000500007230 */ /* 0x004fca0000000800 */
[----:B------:R-:W-:Y:S01]  /*0260*/  STG.E.U16 desc[UR4][R2.64], R0 ;  /* 0x0000000002007986 */ /* 0x000fe2000c101504 */
[----:B------:R-:W-:Y:S05]  /*0270*/  EXIT ;  /* 0x000000000000794d */ /* 0x000fea0003800000 */
.L_x_2:
        /* <DEDUP_REMOVED lines=16> */
.L_x_8:


//--------------------- .text.bias_add_f16        --------------------------
	.section	.text.bias_add_f16,"ax",@progbits
	.align	128
        .global         bias_add_f16
        .type           bias_add_f16,@function
        .size           bias_add_f16,(.L_x_9 - bias_add_f16)
        .other          bias_add_f16,@"STO_CUDA_ENTRY STV_DEFAULT"
bias_add_f16:
.text.bias_add_f16:
        /* <DEDUP_REMOVED lines=40> */
[----:B--2---:R-:W-:-:S05]  /*0280*/  HADD2 R5, R2.H0_H0, R5.H0_H0 ;  /* 0x2000000502057230 */ /* 0x004fca0000000800 */
[----:B------:R-:W-:Y:S01]  /*0290*/  STG.E.U16 desc[UR4][R6.64], R5 ;  /* 0x0000000506007986 */ /* 0x000fe2000c101504 */
[----:B------:R-:W-:Y:S05]  /*02a0*/  EXIT ;  /* 0x000000000000794d */ /* 0x000fea0003800000 */
.L_x_3:
        /* <DEDUP_REMOVED lines=13> */
.L_x_9:


//--------------------- .text.bias_add_inplace_f32 --------------------------
	.section	.text.bias_add_inplace_f32,"ax",@progbits
	.align	128
        .global         bias_add_inplace_f32
        .type           bias_add_inplace_f32,@function
        .size           bias_add_inplace_f32,(.L_x_10 - bias_add_inplace_f32)
        .other          bias_add_inplace_f32,@"STO_CUDA_ENTRY STV_DEFAULT"
bias_add_inplace_f32:
.text.bias_add_inplace_f32:
        /* <DEDUP_REMOVED lines=29> */
[----:B------:R-:W-:Y:S01]  /*01d0*/  ISETP.GT.U32.AND P1, PT, R11, R0, PT ;  /* 0x000000000b00720c */ /* 0x000fe20003f24070 */
[----:B--2---:R-:W-:-:S12]  /*01e0*/  IMAD.WIDE R4, R9, 0x4, R4 ;  /* 0x0000000409047825 */ /* 0x004fd800078e0204 */
[----:B------:R-:W-:-:S05]  /*01f0*/  @!P1 IADD3 R0, PT, PT, R0, -R11, RZ ;  /* 0x8000000b00009210 */ /* 0x000fca0007ffe0ff */
[----:B------:R-:W-:Y:S01]  /*0200*/  @!P2 IMAD.MOV R0, RZ, RZ, -R0 ;  /* 0x000000ffff00a224 */ /* 0x000fe200078e0a00 */
[----:B------:R-:W-:-:S05]  /*0210*/  @!P0 LOP3.LUT R0, RZ, R3, RZ, 0x33, !PT ;  /* 0x00000003ff008212 */ /* 0x000fca00078e33ff */
[----:B-1----:R-:W-:Y:S02]  /*0220*/  IMAD.WIDE R2, R0, 0x4, R6 ;  /* 0x0000000400027825 */ /* 0x002fe400078e0206 */
[----:B0-----:R-:W2:Y:S04]  /*0230*/  LDG.E R7, desc[UR4][R4.64] ;  /* 0x0000000404077981 */ /* 0x001ea8000c1e1900 */
[----:B------:R-:W2:Y:S02]  /*0240*/  LDG.E.CONSTANT R2, desc[UR4][R2.64] ;  /* 0x0000000402027981 */ /* 0x000ea4000c1e9900 */
[----:B--2---:R-:W-:-:S05]  /*0250*/  FADD R7, R2, R7 ;  /* 0x0000000702077221 */ /* 0x004fca0000000000 */
[----:B------:R-:W-:Y:S01]  /*0260*/  STG.E desc[UR4][R4.64], R7 ;  /* 0x0000000704007986 */ /* 0x000fe2000c101904 */
[----:B------:R-:W-:Y:S05]  /*0270*/  EXIT ;  /* 0x000000000000794d */ /* 0x000fea0003800000 */
.L_x_4:
        /* <DEDUP_REMOVED lines=16> */
.L_x_10:


//--------------------- .text.bias_add_f32        --------------------------
	.section	.text.bias_add_f32,"ax",@progbits
	.align	128
        .global         bias_add_f32
        .type           bias_add_f32,@function
        .size           bias_add_f32,(.L_x_11 - bias_add_f32)
        .other          bias_add_f32,@"STO_CUDA_ENTRY STV_DEFAULT"
bias_add_f32:
.text.bias_add_f32:
        /* <DEDUP_REMOVED lines=36> */
[----:B0-----:R-:W2:Y:S01]  /*0240*/  LDG.E.CONSTANT R2, desc[UR4][R2.64] ;  /* 0x0000000402027981 */ /* 0x001ea2000c1e9900 */
[----:B------:R-:W0:Y:S03]  /*0250*/  LDC.64 R6, c[0x0][0x380] ;  /* 0x0000e000ff067b82 */ /* 0x000e260000000a00 */
[----:B------:R-:W2:Y:S01]  /*0260*/  LDG.E.CONSTANT R5, desc[UR4][R4.64] ;  /* 0x0000000404057981 */ /* 0x000ea2000c1e9900 */
[----:B0-----:R-:W-:-:S04]  /*0270*/  IMAD.WIDE R6, R0, 0x4, R6 ;  /* 0x0000000400067825 */ /* 0x001fc800078e0206 */
[----:B--2---:R-:W-:-:S05]  /*0280*/  FADD R9, R2, R5 ;  /* 0x0000000502097221 */ /* 0x004fca0000000000 */
[----:B------:R-:W-:Y:S01]  /*0290*/  STG.E desc[UR4][R6.64], R9 ;  /* 0x0000000906007986 */ /* 0x000fe2000c101904 */
[----:B------:R-:W-:Y:S05]  /*02a0*/  EXIT ;  /* 0x000000000000794d */ /* 0x000fea0003800000 */
.L_x_5:
        /* <DEDUP_REMOVED lines=13> */
.L_x_11:


//--------------------- .nv.shared.reserved.0     --------------------------
	.section	.nv.shared.reserved.0,"aw",@nobits
	.weak		__nv_reservedSMEM_offset_0_alias
	.size		__nv_reservedSMEM_offset_0_alias, 0, 64
	.other		__nv_reservedSMEM_offset_0_alias,@"STO_CUDA_RESERVED_SHARED STV_DEFAULT"
__nv_reservedSMEM_offset_0_alias:
	.zero		0
	.zero		64


//--------------------- .nv.constant0.bias_add_inplace_bf16 --------------------------
	.section	.nv.constant0.bias_add_inplace_bf16,"a",@progbits
	.sectionflags	@""
	.align	4
.nv.constant0.bias_add_inplace_bf16:
	.zero		920


//--------------------- .nv.constant0.bias_add_bf16 --------------------------
	.section	.nv.constant0.bias_add_bf16,"a",@progbits
	.sectionflags	@""
	.align	4
.nv.constant0.bias_add_bf16:
	.zero		928


//--------------------- .nv.constant0.bias_add_inplace_f16 --------------------------
	.section	.nv.constant0.bias_add_inplace_f16,"a",@progbits
	.sectionflags	@""
	.align	4
.nv.constant0.bias_add_inplace_f16:
	.zero		920


//--------------------- .nv.constant0.bias_add_f16 --------------------------
	.section	.nv.constant0.bias_add_f16,"a",@progbits
	.sectionflags	@""
	.align	4
.nv.constant0.bias_add_f16:
	.zero		928


//--------------------- .nv.constant0.bias_add_inplace_f32 --------------------------
	.section	.nv.constant0.bias_add_inplace_f32,"a",@progbits
	.sectionflags	@""
	.align	4
.nv.constant0.bias_add_inplace_f32:
	.zero		920


//--------------------- .nv.constant0.bias_add_f32 --------------------------
	.section	.nv.constant0.bias_add_f32,"a",@progbits
	.sectionflags	@""
	.align	4
.nv.constant0.bias_add_f32:
	.zero		928


//--------------------- SYMBOLS --------------------------

	.type		.nv.reservedSmem.offset0,@object
	.size		.nv.reservedSmem.offset0,0x4
